//
// Generated by NVIDIA NVVM Compiler
//
// Compiler Build ID: CL-36424714
// Cuda compilation tools, release 13.0, V13.0.88
// Based on NVVM 20.0.0
//

.version 9.0
.target sm_100
.address_size 64

	// .globl	_Z24linear_regression_kernelP4DataPf

.visible .entry _Z24linear_regression_kernelP4DataPf(
	.param .u64 .ptr .align 1 _Z24linear_regression_kernelP4DataPf_param_0,
	.param .u64 .ptr .align 1 _Z24linear_regression_kernelP4DataPf_param_1
)
{
	.reg .b32 	%r<5>;
	.reg .b32 	%f<29>;
	.reg .b64 	%rd<7>;

	ld.param.u64 	%rd1, [_Z24linear_regression_kernelP4DataPf_param_0];
	ld.param.u64 	%rd2, [_Z24linear_regression_kernelP4DataPf_param_1];
	cvta.to.global.u64 	%rd3, %rd1;
	cvta.to.global.u64 	%rd4, %rd2;
	mov.u32 	%r1, %ctaid.x;
	mov.u32 	%r2, %ntid.x;
	mov.u32 	%r3, %tid.x;
	mad.lo.s32 	%r4, %r1, %r2, %r3;
	mul.wide.s32 	%rd5, %r4, 12;
	add.s64 	%rd6, %rd3, %rd5;
	ld.global.f32 	%f1, [%rd6];
	ld.global.f32 	%f2, [%rd3];
	fma.rn.f32 	%f3, %f1, %f2, 0f00000000;
	ld.global.f32 	%f4, [%rd6+4];
	ld.global.f32 	%f5, [%rd3+4];
	fma.rn.f32 	%f6, %f4, %f5, %f3;
	ld.global.f32 	%f7, [%rd3+12];
	fma.rn.f32 	%f8, %f1, %f7, 0f00000000;
	ld.global.f32 	%f9, [%rd3+16];
	fma.rn.f32 	%f10, %f4, %f9, %f8;
	ld.global.f32 	%f11, [%rd6+8];
	fma.rn.f32 	%f12, %f1, %f11, 0f00000000;
	ld.global.f32 	%f13, [%rd6+12];
	fma.rn.f32 	%f14, %f4, %f13, %f12;
	div.rn.f32 	%f15, %f6, %f6;
	mul.f32 	%f16, %f15, %f6;
	sub.f32 	%f17, %f6, %f16;
	mul.f32 	%f18, %f15, %f10;
	sub.f32 	%f19, %f10, %f18;
	mul.f32 	%f20, %f15, %f14;
	sub.f32 	%f21, %f14, %f20;
	div.rn.f32 	%f22, %f10, %f19;
	mul.f32 	%f23, %f22, %f17;
	sub.f32 	%f24, %f6, %f23;
	mul.f32 	%f25, %f22, %f21;
	sub.f32 	%f26, %f14, %f25;
	div.rn.f32 	%f27, %f21, %f19;
	st.global.f32 	[%rd4+4], %f27;
	div.rn.f32 	%f28, %f26, %f24;
	st.global.f32 	[%rd4], %f28;
	ret;

}


// ===== COMPILED SASS (sm_100) =====

	.target	sm_100

	.elftype	@"ET_EXEC"


//--------------------- .note.nv.tkinfo           --------------------------
	.section	.note.nv.tkinfo,"",@"SHT_NOTE"
	.sectionflags	@"SHF_NOTE_NV_TKINFO"
	.tkinfo
        /*0018*/ 	.word	0x00000002
        /*0030*/ 	.string	""
        /*0030*/ 	.string	"ptxas"
        /*0030*/ 	.string	"Cuda compilation tools, release 13.0, V13.0.88"
        /*0030*/ 	.string	"Build cuda_13.0.r13.0/compiler.36424714_0"
        /*0030*/ 	.string	"-arch sm_100 -m 64 "



//--------------------- .note.nv.cuinfo           --------------------------
	.section	.note.nv.cuinfo,"",@"SHT_NOTE"
	.sectionflags	@"SHF_NOTE_NV_CUINFO"
        /*0018*/ 	.short	0x0002
        /*001a*/ 	.short	0x0064
        /*001c*/ 	.short	0x0082
	.zero		2


//--------------------- .nv.info                  --------------------------
	.section	.nv.info,"",@"SHT_CUDA_INFO"
	.align	4


	//----- nvinfo : EIATTR_REGCOUNT
	.align		4
        /*0000*/ 	.byte	0x04, 0x2f
        /*0002*/ 	.short	(.L_1 - .L_0)
	.align		4
.L_0:
        /*0004*/ 	.word	index@(_Z24linear_regression_kernelP4DataPf)
        /*0008*/ 	.word	0x00000015


	//----- nvinfo : EIATTR_FRAME_SIZE
	.align		4
.L_1:
        /*000c*/ 	.byte	0x04, 0x11
        /*000e*/ 	.short	(.L_3 - .L_2)
	.align		4
.L_2:
        /*0010*/ 	.word	index@($__internal_0_$__cuda_sm3x_div_rn_noftz_f32_slowpath)
        /*0014*/ 	.word	0x00000000


	//----- nvinfo : EIATTR_FRAME_SIZE
	.align		4
.L_3:
        /*0018*/ 	.byte	0x04, 0x11
        /*001a*/ 	.short	(.L_5 - .L_4)
	.align		4
.L_4:
        /*001c*/ 	.word	index@(_Z24linear_regression_kernelP4DataPf)
        /*0020*/ 	.word	0x00000000


	//----- nvinfo : EIATTR_MIN_STACK_SIZE
	.align		4
.L_5:
        /*0024*/ 	.byte	0x04, 0x12
        /*0026*/ 	.short	(.L_7 - .L_6)
	.align		4
.L_6:
        /*0028*/ 	.word	index@(_Z24linear_regression_kernelP4DataPf)
        /*002c*/ 	.word	0x00000000
.L_7:


//--------------------- .nv.compat                --------------------------
	.section	.nv.compat,"",@"SHT_CUDA_COMPAT_INFO"
	.align	4
        /*0000*/ 	.byte	0x02, 0x09, 0x00, 0x00, 0x02, 0x02, 0x01, 0x00, 0x02, 0x05, 0x05, 0x00, 0x03, 0x07, 0x01, 0x01
        /*0010*/ 	.byte	0x02, 0x03, 0x00, 0x00, 0x02, 0x06, 0x01, 0x00, 0x04, 0x0b, 0x08, 0x00, 0x01, 0x00, 0x00, 0x00
        /*0020*/ 	.byte	0x00, 0x00, 0x00, 0x00


//--------------------- .nv.info._Z24linear_regression_kernelP4DataPf --------------------------
	.section	.nv.info._Z24linear_regression_kernelP4DataPf,"",@"SHT_CUDA_INFO"
	.sectionflags	@""
	.align	4


	//----- nvinfo : EIATTR_CUDA_API_VERSION
	.align		4
        /*0000*/ 	.byte	0x04, 0x37
        /*0002*/ 	.short	(.L_9 - .L_8)
.L_8:
        /*0004*/ 	.word	0x00000082


	//----- nvinfo : EIATTR_KPARAM_INFO
	.align		4
.L_9:
        /*0008*/ 	.byte	0x04, 0x17
        /*000a*/ 	.short	(.L_11 - .L_10)
.L_10:
        /*000c*/ 	.word	0x00000000
        /*0010*/ 	.short	0x0001
        /*0012*/ 	.short	0x0008
        /*0014*/ 	.byte	0x00, 0xf5, 0x21, 0x00


	//----- nvinfo : EIATTR_KPARAM_INFO
	.align		4
.L_11:
        /*0018*/ 	.byte	0x04, 0x17
        /*001a*/ 	.short	(.L_13 - .L_12)
.L_12:
        /*001c*/ 	.word	0x00000000
        /*0020*/ 	.short	0x0000
        /*0022*/ 	.short	0x0000
        /*0024*/ 	.byte	0x00, 0xf5, 0x21, 0x00


	//----- nvinfo : EIATTR_SPARSE_MMA_MASK
	.align		4
.L_13:
        /*0028*/ 	.byte	0x03, 0x50
        /*002a*/ 	.short	0x0000


	//----- nvinfo : EIATTR_MAXREG_COUNT
	.align		4
        /*002c*/ 	.byte	0x03, 0x1b
        /*002e*/ 	.short	0x00ff


	//----- nvinfo : EIATTR_MERCURY_ISA_VERSION
	.align		4
        /*0030*/ 	.byte	0x03, 0x5f
        /*0032*/ 	.short	0x0101


	//----- nvinfo : EIATTR_VRC_CTA_INIT_COUNT
	.align		4
        /*0034*/ 	.byte	0x02, 0x4a
	.zero		1
	.zero		1


	//----- nvinfo : EIATTR_EXIT_INSTR_OFFSETS
	.align		4
        /*0038*/ 	.byte	0x04, 0x1c
        /*003a*/ 	.short	(.L_15 - .L_14)


	//   ....[0]....
.L_14:
        /*003c*/ 	.word	0x00000590


	//----- nvinfo : EIATTR_CRS_STACK_SIZE
	.align		4
.L_15:
        /*0040*/ 	.byte	0x04, 0x1e
        /*0042*/ 	.short	(.L_17 - .L_16)
.L_16:
        /*0044*/ 	.word	0x00000000


	//----- nvinfo : EIATTR_CBANK_PARAM_SIZE
	.align		4
.L_17:
        /*0048*/ 	.byte	0x03, 0x19
        /*004a*/ 	.short	0x0010


	//----- nvinfo : EIATTR_PARAM_CBANK
	.align		4
        /*004c*/ 	.byte	0x04, 0x0a
        /*004e*/ 	.short	(.L_19 - .L_18)
	.align		4
.L_18:
        /*0050*/ 	.word	index@(.nv.constant0._Z24linear_regression_kernelP4DataPf)
        /*0054*/ 	.short	0x0380
        /*0056*/ 	.short	0x0010


	//----- nvinfo : EIATTR_SW_WAR
	.align		4
.L_19:
        /*0058*/ 	.byte	0x04, 0x36
        /*005a*/ 	.short	(.L_21 - .L_20)
.L_20:
        /*005c*/ 	.word	0x00000008
.L_21:


//--------------------- .nv.callgraph             --------------------------
	.section	.nv.callgraph,"",@"SHT_CUDA_CALLGRAPH"
	.align	4
	.sectionentsize	8
	.align		4
        /*0000*/ 	.word	0x00000000
	.align		4
        /*0004*/ 	.word	0xffffffff
	.align		4
        /*0008*/ 	.word	0x00000000
	.align		4
        /*000c*/ 	.word	0xfffffffe
	.align		4
        /*0010*/ 	.word	0x00000000
	.align		4
        /*0014*/ 	.word	0xfffffffd
	.align		4
        /*0018*/ 	.word	0x00000000
	.align		4
        /*001c*/ 	.word	0xfffffffc


//--------------------- .text._Z24linear_regression_kernelP4DataPf --------------------------
	.section	.text._Z24linear_regression_kernelP4DataPf,"ax",@progbits
	.align	128
        .global         _Z24linear_regression_kernelP4DataPf
        .type           _Z24linear_regression_kernelP4DataPf,@function
        .size           _Z24linear_regression_kernelP4DataPf,(.L_x_20 - _Z24linear_regression_kernelP4DataPf)
        .other          _Z24linear_regression_kernelP4DataPf,@"STO_CUDA_ENTRY STV_DEFAULT"
_Z24linear_regression_kernelP4DataPf:
.text._Z24linear_regression_kernelP4DataPf:
[----:B------:R-:W-:Y:S01]  /*0000*/  LDC R1, c[0x0][0x37c] ;  /* 0x0000df00ff017b82 */ /* 0x000fe20000000800 */
[----:B------:R-:W0:Y:S07]  /*0010*/  S2R R0, SR_TID.X ;  /* 0x0000000000007919 */ /* 0x000e2e0000002100 */
[----:B------:R-:W0:Y:S01]  /*0020*/  S2UR UR6, SR_CTAID.X ;  /* 0x00000000000679c3 */ /* 0x000e220000002500 */
[----:B------:R-:W1:Y:S07]  /*0030*/  LDCU.64 UR4, c[0x0][0x358] ;  /* 0x00006b00ff0477ac */ /* 0x000e6e0008000a00 */
[----:B------:R-:W0:Y:S08]  /*0040*/  LDC R3, c[0x0][0x360] ;  /* 0x0000d800ff037b82 */ /* 0x000e300000000800 */
[----:B------:R-:W2:Y:S08]  /*0050*/  LDC.64 R6, c[0x0][0x380] ;  /* 0x0000e000ff067b82 */ /* 0x000eb00000000a00 */
[----:B------:R-:W3:Y:S01]  /*0060*/  LDC.64 R8, c[0x0][0x380] ;  /* 0x0000e000ff087b82 */ /* 0x000ee20000000a00 */
[----:B0-----:R-:W-:-:S04]  /*0070*/  IMAD R3, R3, UR6, R0 ;  /* 0x0000000603037c24 */ /* 0x001fc8000f8e0200 */
[----:B--2---:R-:W-:-:S05]  /*0080*/  IMAD.WIDE R6, R3, 0xc, R6 ;  /* 0x0000000c03067825 */ /* 0x004fca00078e0206 */
[----:B-1----:R-:W2:Y:S04]  /*0090*/  LDG.E R0, desc[UR4][R6.64] ;  /* 0x0000000406007981 */ /* 0x002ea8000c1e1900 */
[----:B---3--:R-:W2:Y:S04]  /*00a0*/  LDG.E R5, desc[UR4][R8.64] ;  /* 0x0000000408057981 */ /* 0x008ea8000c1e1900 */
[----:B------:R-:W3:Y:S04]  /*00b0*/  LDG.E R2, desc[UR4][R8.64+0x4] ;  /* 0x0000040408027981 */ /* 0x000ee8000c1e1900 */
[----:B------:R-:W3:Y:S04]  /*00c0*/  LDG.E R4, desc[UR4][R6.64+0x4] ;  /* 0x0000040406047981 */ /* 0x000ee8000c1e1900 */
[----:B------:R-:W4:Y:S04]  /*00d0*/  LDG.E R11, desc[UR4][R6.64+0x8] ;  /* 0x00000804060b7981 */ /* 0x000f28000c1e1900 */
[----:B------:R-:W5:Y:S04]  /*00e0*/  LDG.E R3, desc[UR4][R8.64+0xc] ;  /* 0x00000c0408037981 */ /* 0x000f68000c1e1900 */
[----:B------:R-:W5:Y:S04]  /*00f0*/  LDG.E R12, desc[UR4][R6.64+0xc] ;  /* 0x00000c04060c7981 */ /* 0x000f68000c1e1900 */
[----:B------:R-:W5:Y:S01]  /*0100*/  LDG.E R10, desc[UR4][R8.64+0x10] ;  /* 0x00001004080a7981 */ /* 0x000f62000c1e1900 */
[----:B------:R-:W-:Y:S01]  /*0110*/  BSSY.RECONVERGENT B0, `(.L_x_0) ;  /* 0x0000014000007945 */ /* 0x000fe20003800200 */
[----:B--2---:R-:W-:-:S04]  /*0120*/  FFMA R5, R0, R5, RZ ;  /* 0x0000000500057223 */ /* 0x004fc800000000ff */
[----:B---3--:R-:W-:-:S04]  /*0130*/  FFMA R5, R4, R2, R5 ;  /* 0x0000000204057223 */ /* 0x008fc80000000005 */
[----:B------:R-:W0:Y:S08]  /*0140*/  MUFU.RCP R2, R5 ;  /* 0x0000000500027308 */ /* 0x000e300000001000 */
[----:B------:R-:W1:Y:S01]  /*0150*/  FCHK P0, R5, R5 ;  /* 0x0000000505007302 */ /* 0x000e620000000000 */
[----:B0-----:R-:W-:-:S04]  /*0160*/  FFMA R13, -R5, R2, 1 ;  /* 0x3f800000050d7423 */ /* 0x001fc80000000102 */
[----:B------:R-:W-:-:S04]  /*0170*/  FFMA R2, R2, R13, R2 ;  /* 0x0000000d02027223 */ /* 0x000fc80000000002 */
[C---:B------:R-:W-:Y:S01]  /*0180*/  FFMA R13, R5.reuse, R2, RZ ;  /* 0x00000002050d7223 */ /* 0x040fe200000000ff */
[C---:B----4-:R-:W-:Y:S01]  /*0190*/  FFMA R11, R0.reuse, R11, RZ ;  /* 0x0000000b000b7223 */ /* 0x050fe200000000ff */
[----:B-----5:R-:W-:Y:S02]  /*01a0*/  FFMA R3, R0, R3, RZ ;  /* 0x0000000300037223 */ /* 0x020fe400000000ff */
[----:B------:R-:W-:Y:S01]  /*01b0*/  FFMA R14, -R5, R13, R5 ;  /* 0x0000000d050e7223 */ /* 0x000fe20000000105 */
[C---:B------:R-:W-:Y:S01]  /*01c0*/  FFMA R7, R4.reuse, R12, R11 ;  /* 0x0000000c04077223 */ /* 0x040fe2000000000b */
[----:B------:R-:W-:Y:S02]  /*01d0*/  FFMA R0, R4, R10, R3 ;  /* 0x0000000a04007223 */ /* 0x000fe40000000003 */
[----:B------:R-:W-:Y:S01]  /*01e0*/  FFMA R2, R2, R14, R13 ;  /* 0x0000000e02027223 */ /* 0x000fe2000000000d */
[----:B-1----:R-:W-:Y:S06]  /*01f0*/  @!P0 BRA `(.L_x_1) ;  /* 0x0000000000148947 */ /* 0x002fec0003800000 */
[--C-:B------:R-:W-:Y:S01]  /*0200*/  IMAD.MOV.U32 R3, RZ, RZ, R5.reuse ;  /* 0x000000ffff037224 */ /* 0x100fe200078e0005 */
[----:B------:R-:W-:Y:S01]  /*0210*/  MOV R8, 0x240 ;  /* 0x0000024000087802 */ /* 0x000fe20000000f00 */
[----:B------:R-:W-:-:S07]  /*0220*/  IMAD.MOV.U32 R4, RZ, RZ, R5 ;  /* 0x000000ffff047224 */ /* 0x000fce00078e0005 */
[----:B------:R-:W-:Y:S05]  /*0230*/  CALL.REL.NOINC `($__internal_0_$__cuda_sm3x_div_rn_noftz_f32_slowpath) ;  /* 0x0000000000d87944 */ /* 0x000fea0003c00000 */
[----:B------:R-:W-:-:S07]  /*0240*/  MOV R2, R3 ;  /* 0x0000000300027202 */ /* 0x000fce0000000f00 */
.L_x_1:
[----:B------:R-:W-:Y:S05]  /*0250*/  BSYNC.RECONVERGENT B0 ;  /* 0x0000000000007941 */ /* 0x000fea0003800200 */
.L_x_0:
[----:B------:R-:W-:Y:S01]  /*0260*/  FFMA R4, R0, -R2, R0 ;  /* 0x8000000200047223 */ /* 0x000fe20000000000 */
[----:B------:R-:W-:Y:S03]  /*0270*/  BSSY.RECONVERGENT B0, `(.L_x_2) ;  /* 0x000000e000007945 */ /* 0x000fe60003800200 */
[----:B------:R-:W0:Y:S08]  /*0280*/  MUFU.RCP R3, R4 ;  /* 0x0000000400037308 */ /* 0x000e300000001000 */
[----:B------:R-:W1:Y:S01]  /*0290*/  FCHK P0, R0, R4 ;  /* 0x0000000400007302 */ /* 0x000e620000000000 */
[----:B0-----:R-:W-:-:S04]  /*02a0*/  FFMA R6, -R4, R3, 1 ;  /* 0x3f80000004067423 */ /* 0x001fc80000000103 */
[----:B------:R-:W-:Y:S01]  /*02b0*/  FFMA R3, R3, R6, R3 ;  /* 0x0000000603037223 */ /* 0x000fe20000000003 */
[-C--:B------:R-:W-:Y:S01]  /*02c0*/  FFMA R6, R5, -R2.reuse, R5 ;  /* 0x8000000205067223 */ /* 0x080fe20000000005 */
[----:B------:R-:W-:Y:S02]  /*02d0*/  FFMA R2, R7, -R2, R7 ;  /* 0x8000000207027223 */ /* 0x000fe40000000007 */
[----:B------:R-:W-:-:S04]  /*02e0*/  FFMA R8, R0, R3, RZ ;  /* 0x0000000300087223 */ /* 0x000fc800000000ff */
[----:B------:R-:W-:-:S04]  /*02f0*/  FFMA R9, -R4, R8, R0 ;  /* 0x0000000804097223 */ /* 0x000fc80000000100 */
[----:B------:R-:W-:Y:S01]  /*0300*/  FFMA R3, R3, R9, R8 ;  /* 0x0000000903037223 */ /* 0x000fe20000000008 */
[----:B-1----:R-:W-:Y:S06]  /*0310*/  @!P0 BRA `(.L_x_3) ;  /* 0x00000000000c8947 */ /* 0x002fec0003800000 */
[----:B------:R-:W-:Y:S01]  /*0320*/  IMAD.MOV.U32 R3, RZ, RZ, R0 ;  /* 0x000000ffff037224 */ /* 0x000fe200078e0000 */
[----:B------:R-:W-:-:S07]  /*0330*/  MOV R8, 0x350 ;  /* 0x0000035000087802 */ /* 0x000fce0000000f00 */
[----:B------:R-:W-:Y:S05]  /*0340*/  CALL.REL.NOINC `($__internal_0_$__cuda_sm3x_div_rn_noftz_f32_slowpath) ;  /* 0x0000000000947944 */ /* 0x000fea0003c00000 */
.L_x_3:
[----:B------:R-:W-:Y:S05]  /*0350*/  BSYNC.RECONVERGENT B0 ;  /* 0x0000000000007941 */ /* 0x000fea0003800200 */
.L_x_2:
[----:B------:R-:W0:Y:S01]  /*0360*/  MUFU.RCP R9, R4 ;  /* 0x0000000400097308 */ /* 0x000e220000001000 */
[----:B------:R-:W-:Y:S01]  /*0370*/  BSSY.RECONVERGENT B0, `(.L_x_4) ;  /* 0x000000e000007945 */ /* 0x000fe20003800200 */
[----:B------:R-:W-:-:S06]  /*0380*/  FFMA R5, R6, -R3, R5 ;  /* 0x8000000306057223 */ /* 0x000fcc0000000005 */
[----:B------:R-:W1:Y:S01]  /*0390*/  FCHK P0, R2, R4 ;  /* 0x0000000402007302 */ /* 0x000e620000000000 */
[----:B0-----:R-:W-:-:S04]  /*03a0*/  FFMA R0, -R4, R9, 1 ;  /* 0x3f80000004007423 */ /* 0x001fc80000000109 */
[----:B------:R-:W-:Y:S01]  /*03b0*/  FFMA R10, R9, R0, R9 ;  /* 0x00000000090a7223 */ /* 0x000fe20000000009 */
[----:B------:R-:W-:-:S03]  /*03c0*/  FFMA R0, R2, -R3, R7 ;  /* 0x8000000302007223 */ /* 0x000fc60000000007 */
[----:B------:R-:W-:-:S04]  /*03d0*/  FFMA R9, R2, R10, RZ ;  /* 0x0000000a02097223 */ /* 0x000fc800000000ff */
[----:B------:R-:W-:-:S04]  /*03e0*/  FFMA R8, -R4, R9, R2 ;  /* 0x0000000904087223 */ /* 0x000fc80000000102 */
[----:B------:R-:W-:Y:S01]  /*03f0*/  FFMA R9, R10, R8, R9 ;  /* 0x000000080a097223 */ /* 0x000fe20000000009 */
[----:B-1----:R-:W-:Y:S06]  /*0400*/  @!P0 BRA `(.L_x_5) ;  /* 0x0000000000108947 */ /* 0x002fec0003800000 */
[----:B------:R-:W-:Y:S01]  /*0410*/  IMAD.MOV.U32 R3, RZ, RZ, R2 ;  /* 0x000000ffff037224 */ /* 0x000fe200078e0002 */
[----:B------:R-:W-:-:S07]  /*0420*/  MOV R8, 0x440 ;  /* 0x0000044000087802 */ /* 0x000fce0000000f00 */
[----:B------:R-:W-:Y:S05]  /*0430*/  CALL.REL.NOINC `($__internal_0_$__cuda_sm3x_div_rn_noftz_f32_slowpath) ;  /* 0x0000000000587944 */ /* 0x000fea0003c00000 */
[----:B------:R-:W-:-:S07]  /*0440*/  MOV R9, R3 ;  /* 0x0000000300097202 */ /* 0x000fce0000000f00 */
.L_x_5:
[----:B------:R-:W-:Y:S05]  /*0450*/  BSYNC.RECONVERGENT B0 ;  /* 0x0000000000007941 */ /* 0x000fea0003800200 */
.L_x_4:
[----:B------:R-:W0:Y:S01]  /*0460*/  LDC.64 R2, c[0x0][0x388] ;  /* 0x0000e200ff027b82 */ /* 0x000e220000000a00 */
[----:B------:R-:W1:Y:S01]  /*0470*/  MUFU.RCP R4, R5 ;  /* 0x0000000500047308 */ /* 0x000e620000001000 */
[----:B------:R-:W-:Y:S07]  /*0480*/  BSSY.RECONVERGENT B0, `(.L_x_6) ;  /* 0x000000e000007945 */ /* 0x000fee0003800200 */
[----:B------:R-:W2:Y:S01]  /*0490*/  FCHK P0, R0, R5 ;  /* 0x0000000500007302 */ /* 0x000ea20000000000 */
[----:B-1----:R-:W-:-:S04]  /*04a0*/  FFMA R7, -R5, R4, 1 ;  /* 0x3f80000005077423 */ /* 0x002fc80000000104 */
[----:B------:R-:W-:Y:S01]  /*04b0*/  FFMA R7, R4, R7, R4 ;  /* 0x0000000704077223 */ /* 0x000fe20000000004 */
[----:B0-----:R0:W-:Y:S03]  /*04c0*/  STG.E desc[UR4][R2.64+0x4], R9 ;  /* 0x0000040902007986 */ /* 0x0011e6000c101904 */
[----:B------:R-:W-:-:S04]  /*04d0*/  FFMA R4, R0, R7, RZ ;  /* 0x0000000700047223 */ /* 0x000fc800000000ff */
[----:B------:R-:W-:-:S04]  /*04e0*/  FFMA R6, -R5, R4, R0 ;  /* 0x0000000405067223 */ /* 0x000fc80000000100 */
[----:B------:R-:W-:Y:S01]  /*04f0*/  FFMA R7, R7, R6, R4 ;  /* 0x0000000607077223 */ /* 0x000fe20000000004 */
[----:B--2---:R-:W-:Y:S06]  /*0500*/  @!P0 BRA `(.L_x_7) ;  /* 0x0000000000148947 */ /* 0x004fec0003800000 */
[----:B0-----:R-:W-:Y:S01]  /*0510*/  IMAD.MOV.U32 R3, RZ, RZ, R0 ;  /* 0x000000ffff037224 */ /* 0x001fe200078e0000 */
[----:B------:R-:W-:Y:S02]  /*0520*/  MOV R4, R5 ;  /* 0x0000000500047202 */ /* 0x000fe40000000f00 */
[----:B------:R-:W-:-:S07]  /*0530*/  MOV R8, 0x550 ;  /* 0x0000055000087802 */ /* 0x000fce0000000f00 */
[----:B------:R-:W-:Y:S05]  /*0540*/  CALL.REL.NOINC `($__internal_0_$__cuda_sm3x_div_rn_noftz_f32_slowpath) ;  /* 0x0000000000147944 */ /* 0x000fea0003c00000 */
[----:B------:R-:W-:-:S07]  /*0550*/  IMAD.MOV.U32 R7, RZ, RZ, R3 ;  /* 0x000000ffff077224 */ /* 0x000fce00078e0003 */
.L_x_7:
[----:B------:R-:W-:Y:S05]  /*0560*/  BSYNC.RECONVERGENT B0 ;  /* 0x0000000000007941 */ /* 0x000fea0003800200 */
.L_x_6:
[----:B0-----:R-:W0:Y:S02]  /*0570*/  LDC.64 R2, c[0x0][0x388] ;  /* 0x0000e200ff027b82 */ /* 0x001e240000000a00 */
[----:B0-----:R-:W-:Y:S01]  /*0580*/  STG.E desc[UR4][R2.64], R7 ;  /* 0x0000000702007986 */ /* 0x001fe2000c101904 */
[----:B------:R-:W-:Y:S05]  /*0590*/  EXIT ;  /* 0x000000000000794d */ /* 0x000fea0003800000 */
        .weak           $__internal_0_$__cuda_sm3x_div_rn_noftz_f32_slowpath
        .type           $__internal_0_$__cuda_sm3x_div_rn_noftz_f32_slowpath,@function
        .size           $__internal_0_$__cuda_sm3x_div_rn_noftz_f32_slowpath,(.L_x_20 - $__internal_0_$__cuda_sm3x_div_rn_noftz_f32_slowpath)
$__internal_0_$__cuda_sm3x_div_rn_noftz_f32_slowpath:
[----:B------:R-:W-:Y:S01]  /*05a0*/  SHF.R.U32.HI R10, RZ, 0x17, R4 ;  /* 0x00000017ff0a7819 */ /* 0x000fe20000011604 */
[----:B------:R-:W-:Y:S01]  /*05b0*/  BSSY.RECONVERGENT B1, `(.L_x_8) ;  /* 0x0000063000017945 */ /* 0x000fe20003800200 */
[----:B------:R-:W-:Y:S02]  /*05c0*/  SHF.R.U32.HI R9, RZ, 0x17, R3 ;  /* 0x00000017ff097819 */ /* 0x000fe40000011603 */
[----:B------:R-:W-:Y:S02]  /*05d0*/  LOP3.LUT R10, R10, 0xff, RZ, 0xc0, !PT ;  /* 0x000000ff0a0a7812 */ /* 0x000fe400078ec0ff */
[----:B------:R-:W-:Y:S02]  /*05e0*/  LOP3.LUT R15, R9, 0xff, RZ, 0xc0, !PT ;  /* 0x000000ff090f7812 */ /* 0x000fe400078ec0ff */
[----:B------:R-:W-:Y:S02]  /*05f0*/  IADD3 R13, PT, PT, R10, -0x1, RZ ;  /* 0xffffffff0a0d7810 */ /* 0x000fe40007ffe0ff */
[----:B------:R-:W-:Y:S01]  /*0600*/  MOV R12, R4 ;  /* 0x00000004000c7202 */ /* 0x000fe20000000f00 */
[----:B------:R-:W-:Y:S01]  /*0610*/  VIADD R11, R15, 0xffffffff ;  /* 0xffffffff0f0b7836 */ /* 0x000fe20000000000 */
[----:B------:R-:W-:-:S04]  /*0620*/  ISETP.GT.U32.AND P0, PT, R13, 0xfd, PT ;  /* 0x000000fd0d00780c */ /* 0x000fc80003f04070 */
[----:B------:R-:W-:-:S13]  /*0630*/  ISETP.GT.U32.OR P0, PT, R11, 0xfd, P0 ;  /* 0x000000fd0b00780c */ /* 0x000fda0000704470 */
[----:B------:R-:W-:Y:S01]  /*0640*/  @!P0 IMAD.MOV.U32 R9, RZ, RZ, RZ ;  /* 0x000000ffff098224 */ /* 0x000fe200078e00ff */
[----:B------:R-:W-:Y:S06]  /*0650*/  @!P0 BRA `(.L_x_9) ;  /* 0x00000000005c8947 */ /* 0x000fec0003800000 */
[----:B------:R-:W-:Y:S02]  /*0660*/  FSETP.GTU.FTZ.AND P0, PT, |R3|, +INF , PT ;  /* 0x7f8000000300780b */ /* 0x000fe40003f1c200 */
[----:B------:R-:W-:-:S04]  /*0670*/  FSETP.GTU.FTZ.AND P1, PT, |R4|, +INF , PT ;  /* 0x7f8000000400780b */ /* 0x000fc80003f3c200 */
[----:B------:R-:W-:-:S13]  /*0680*/  PLOP3.LUT P0, PT, P0, P1, PT, 0xf8, 0x8f ;  /* 0x00000000008f781c */ /* 0x000fda0000703f70 */
[----:B------:R-:W-:Y:S05]  /*0690*/  @P0 BRA `(.L_x_10) ;  /* 0x00000004004c0947 */ /* 0x000fea0003800000 */
[----:B------:R-:W-:-:S13]  /*06a0*/  LOP3.LUT P0, RZ, R12, 0x7fffffff, R3, 0xc8, !PT ;  /* 0x7fffffff0cff7812 */ /* 0x000fda000780c803 */
[----:B------:R-:W-:Y:S05]  /*06b0*/  @!P0 BRA `(.L_x_11) ;  /* 0x00000004003c8947 */ /* 0x000fea0003800000 */
[C---:B------:R-:W-:Y:S02]  /*06c0*/  FSETP.NEU.FTZ.AND P2, PT, |R3|.reuse, +INF , PT ;  /* 0x7f8000000300780b */ /* 0x040fe40003f5d200 */
[----:B------:R-:W-:Y:S02]  /*06d0*/  FSETP.NEU.FTZ.AND P1, PT, |R4|, +INF , PT ;  /* 0x7f8000000400780b */ /* 0x000fe40003f3d200 */
[----:B------:R-:W-:-:S11]  /*06e0*/  FSETP.NEU.FTZ.AND P0, PT, |R3|, +INF , PT ;  /* 0x7f8000000300780b */ /* 0x000fd60003f1d200 */
[----:B------:R-:W-:Y:S05]  /*06f0*/  @!P1 BRA !P2, `(.L_x_11) ;  /* 0x00000004002c9947 */ /* 0x000fea0005000000 */
[----:B------:R-:W-:-:S04]  /*0700*/  LOP3.LUT P2, RZ, R3, 0x7fffffff, RZ, 0xc0, !PT ;  /* 0x7fffffff03ff7812 */ /* 0x000fc8000784c0ff */
[----:B------:R-:W-:-:S13]  /*0710*/  PLOP3.LUT P1, PT, P1, P2, PT, 0x2f, 0xf2 ;  /* 0x0000000000f2781c */ /* 0x000fda0000f24577 */
[----:B------:R-:W-:Y:S05]  /*0720*/  @P1 BRA `(.L_x_12) ;  /* 0x0000000400181947 */ /* 0x000fea0003800000 */
[----:B------:R-:W-:-:S04]  /*0730*/  LOP3.LUT P1, RZ, R12, 0x7fffffff, RZ, 0xc0, !PT ;  /* 0x7fffffff0cff7812 */ /* 0x000fc8000782c0ff */
[----:B------:R-:W-:-:S13]  /*0740*/  PLOP3.LUT P0, PT, P0, P1, PT, 0x2f, 0xf2 ;  /* 0x0000000000f2781c */ /* 0x000fda0000702577 */
[----:B------:R-:W-:Y:S05]  /*0750*/  @P0 BRA `(.L_x_13) ;  /* 0x0000000400000947 */ /* 0x000fea0003800000 */
[----:B------:R-:W-:Y:S02]  /*0760*/  ISETP.GE.AND P0, PT, R11, RZ, PT ;  /* 0x000000ff0b00720c */ /* 0x000fe40003f06270 */
[----:B------:R-:W-:-:S11]  /*0770*/  ISETP.GE.AND P1, PT, R13, RZ, PT ;  /* 0x000000ff0d00720c */ /* 0x000fd60003f26270 */
[----:B------:R-:W-:Y:S01]  /*0780*/  @P0 MOV R9, RZ ;  /* 0x000000ff00090202 */ /* 0x000fe20000000f00 */
[----:B------:R-:W-:Y:S02]  /*0790*/  @!P0 IMAD.MOV.U32 R9, RZ, RZ, -0x40 ;  /* 0xffffffc0ff098424 */ /* 0x000fe400078e00ff */
[----:B------:R-:W-:Y:S01]  /*07a0*/  @!P0 FFMA R3, R3, 1.84467440737095516160e+19, RZ ;  /* 0x5f80000003038823 */ /* 0x000fe200000000ff */
[----:B------:R-:W-:Y:S02]  /*07b0*/  @!P1 FFMA R12, R4, 1.84467440737095516160e+19, RZ ;  /* 0x5f800000040c9823 */ /* 0x000fe400000000ff */
[----:B------:R-:W-:-:S07]  /*07c0*/  @!P1 IADD3 R9, PT, PT, R9, 0x40, RZ ;  /* 0x0000004009099810 */ /* 0x000fce0007ffe0ff */
.L_x_9:
[----:B------:R-:W-:Y:S01]  /*07d0*/  LEA R11, R10, 0xc0800000, 0x17 ;  /* 0xc08000000a0b7811 */ /* 0x000fe200078eb8ff */
[----:B------:R-:W-:Y:S04]  /*07e0*/  BSSY.RECONVERGENT B2, `(.L_x_14) ;  /* 0x0000036000027945 */ /* 0x000fe80003800200 */
[----:B------:R-:W-:Y:S01]  /*07f0*/  IMAD.IADD R12, R12, 0x1, -R11 ;  /* 0x000000010c0c7824 */ /* 0x000fe200078e0a0b */
[----:B------:R-:W-:-:S03]  /*0800*/  IADD3 R11, PT, PT, R15, -0x7f, RZ ;  /* 0xffffff810f0b7810 */ /* 0x000fc60007ffe0ff */
[----:B------:R0:W1:Y:S01]  /*0810*/  MUFU.RCP R13, R12 ;  /* 0x0000000c000d7308 */ /* 0x0000620000001000 */
[----:B------:R-:W-:Y:S01]  /*0820*/  FADD.FTZ R14, -R12, -RZ ;  /* 0x800000ff0c0e7221 */ /* 0x000fe20000010100 */
[C---:B------:R-:W-:Y:S01]  /*0830*/  IMAD R3, R11.reuse, -0x800000, R3 ;  /* 0xff8000000b037824 */ /* 0x040fe200078e0203 */
[----:B0-----:R-:W-:-:S05]  /*0840*/  IADD3 R12, PT, PT, R11, 0x7f, -R10 ;  /* 0x0000007f0b0c7810 */ /* 0x001fca0007ffe80a */
[----:B------:R-:W-:Y:S02]  /*0850*/  IMAD.IADD R12, R12, 0x1, R9 ;  /* 0x000000010c0c7824 */ /* 0x000fe400078e0209 */
[----:B-1----:R-:W-:-:S04]  /*0860*/  FFMA R16, R13, R14, 1 ;  /* 0x3f8000000d107423 */ /* 0x002fc8000000000e */
[----:B------:R-:W-:-:S04]  /*0870*/  FFMA R18, R13, R16, R13 ;  /* 0x000000100d127223 */ /* 0x000fc8000000000d */
[----:B------:R-:W-:-:S04]  /*0880*/  FFMA R13, R3, R18, RZ ;  /* 0x00000012030d7223 */ /* 0x000fc800000000ff */
[----:B------:R-:W-:-:S04]  /*0890*/  FFMA R16, R14, R13, R3 ;  /* 0x0000000d0e107223 */ /* 0x000fc80000000003 */
[----:B------:R-:W-:-:S04]  /*08a0*/  FFMA R13, R18, R16, R13 ;  /* 0x00000010120d7223 */ /* 0x000fc8000000000d */
[----:B------:R-:W-:-:S04]  /*08b0*/  FFMA R14, R14, R13, R3 ;  /* 0x0000000d0e0e7223 */ /* 0x000fc80000000003 */
[----:B------:R-:W-:-:S05]  /*08c0*/  FFMA R3, R18, R14, R13 ;  /* 0x0000000e12037223 */ /* 0x000fca000000000d */
[----:B------:R-:W-:-:S04]  /*08d0*/  SHF.R.U32.HI R10, RZ, 0x17, R3 ;  /* 0x00000017ff0a7819 */ /* 0x000fc80000011603 */
[----:B------:R-:W-:-:S04]  /*08e0*/  LOP3.LUT R10, R10, 0xff, RZ, 0xc0, !PT ;  /* 0x000000ff0a0a7812 */ /* 0x000fc800078ec0ff */
[----:B------:R-:W-:-:S05]  /*08f0*/  IADD3 R15, PT, PT, R10, R12, RZ ;  /* 0x0000000c0a0f7210 */ /* 0x000fca0007ffe0ff */
[----:B------:R-:W-:-:S05]  /*0900*/  VIADD R9, R15, 0xffffffff ;  /* 0xffffffff0f097836 */ /* 0x000fca0000000000 */
[----:B------:R-:W-:-:S13]  /*0910*/  ISETP.GE.U32.AND P0, PT, R9, 0xfe, PT ;  /* 0x000000fe0900780c */ /* 0x000fda0003f06070 */
[----:B------:R-:W-:Y:S05]  /*0920*/  @!P0 BRA `(.L_x_15) ;  /* 0x0000000000808947 */ /* 0x000fea0003800000 */
[----:B------:R-:W-:-:S13]  /*0930*/  ISETP.GT.AND P0, PT, R15, 0xfe, PT ;  /* 0x000000fe0f00780c */ /* 0x000fda0003f04270 */
[----:B------:R-:W-:Y:S05]  /*0940*/  @P0 BRA `(.L_x_16) ;  /* 0x00000000006c0947 */ /* 0x000fea0003800000 */
[----:B------:R-:W-:-:S13]  /*0950*/  ISETP.GE.AND P0, PT, R15, 0x1, PT ;  /* 0x000000010f00780c */ /* 0x000fda0003f06270 */
[----:B------:R-:W-:Y:S05]  /*0960*/  @P0 BRA `(.L_x_17) ;  /* 0x0000000000740947 */ /* 0x000fea0003800000 */
[----:B------:R-:W-:Y:S02]  /*0970*/  ISETP.GE.AND P0, PT, R15, -0x18, PT ;  /* 0xffffffe80f00780c */ /* 0x000fe40003f06270 */
[----:B------:R-:W-:-:S11]  /*0980*/  LOP3.LUT R3, R3, 0x80000000, RZ, 0xc0, !PT ;  /* 0x8000000003037812 */ /* 0x000fd600078ec0ff */
[----:B------:R-:W-:Y:S05]  /*0990*/  @!P0 BRA `(.L_x_17) ;  /* 0x0000000000688947 */ /* 0x000fea0003800000 */
[CCC-:B------:R-:W-:Y:S01]  /*09a0*/  FFMA.RZ R9, R18.reuse, R14.reuse, R13.reuse ;  /* 0x0000000e12097223 */ /* 0x1c0fe2000000c00d */
[C---:B------:R-:W-:Y:S01]  /*09b0*/  IADD3 R12, PT, PT, R15.reuse, 0x20, RZ ;  /* 0x000000200f0c7810 */ /* 0x040fe20007ffe0ff */
[CCC-:B------:R-:W-:Y:S01]  /*09c0*/  FFMA.RM R10, R18.reuse, R14.reuse, R13.reuse ;  /* 0x0000000e120a7223 */ /* 0x1c0fe2000000400d */
[----:B------:R-:W-:Y:S02]  /*09d0*/  ISETP.NE.AND P2, PT, R15, RZ, PT ;  /* 0x000000ff0f00720c */ /* 0x000fe40003f45270 */
[----:B------:R-:W-:Y:S01]  /*09e0*/  LOP3.LUT R11, R9, 0x7fffff, RZ, 0xc0, !PT ;  /* 0x007fffff090b7812 */ /* 0x000fe200078ec0ff */
[----:B------:R-:W-:Y:S01]  /*09f0*/  FFMA.RP R9, R18, R14, R13 ;  /* 0x0000000e12097223 */ /* 0x000fe2000000800d */
[----:B------:R-:W-:Y:S01]  /*0a00*/  IMAD.MOV R13, RZ, RZ, -R15 ;  /* 0x000000ffff0d7224 */ /* 0x000fe200078e0a0f */
[----:B------:R-:W-:Y:S02]  /*0a10*/  ISETP.NE.AND P1, PT, R15, RZ, PT ;  /* 0x000000ff0f00720c */ /* 0x000fe40003f25270 */
[----:B------:R-:W-:-:S02]  /*0a20*/  LOP3.LUT R11, R11, 0x800000, RZ, 0xfc, !PT ;  /* 0x008000000b0b7812 */ /* 0x000fc400078efcff */
[----:B------:R-:W-:Y:S02]  /*0a30*/  FSETP.NEU.FTZ.AND P0, PT, R9, R10, PT ;  /* 0x0000000a0900720b */ /* 0x000fe40003f1d000 */
[----:B------:R-:W-:Y:S02]  /*0a40*/  SHF.L.U32 R12, R11, R12, RZ ;  /* 0x0000000c0b0c7219 */ /* 0x000fe400000006ff */
[----:B------:R-:W-:Y:S02]  /*0a50*/  SEL R10, R13, RZ, P2 ;  /* 0x000000ff0d0a7207 */ /* 0x000fe40001000000 */
[----:B------:R-:W-:Y:S02]  /*0a60*/  ISETP.NE.AND P1, PT, R12, RZ, P1 ;  /* 0x000000ff0c00720c */ /* 0x000fe40000f25270 */
[----:B------:R-:W-:Y:S02]  /*0a70*/  SHF.R.U32.HI R10, RZ, R10, R11 ;  /* 0x0000000aff0a7219 */ /* 0x000fe4000001160b */
[----:B------:R-:W-:-:S02]  /*0a80*/  PLOP3.LUT P0, PT, P0, P1, PT, 0xf8, 0x8f ;  /* 0x00000000008f781c */ /* 0x000fc40000703f70 */
[----:B------:R-:W-:Y:S02]  /*0a90*/  SHF.R.U32.HI R12, RZ, 0x1, R10 ;  /* 0x00000001ff0c7819 */ /* 0x000fe4000001160a */
[----:B------:R-:W-:-:S04]  /*0aa0*/  SEL R9, RZ, 0x1, !P0 ;  /* 0x00000001ff097807 */ /* 0x000fc80004000000 */
[----:B------:R-:W-:-:S04]  /*0ab0*/  LOP3.LUT R9, R9, 0x1, R12, 0xf8, !PT ;  /* 0x0000000109097812 */ /* 0x000fc800078ef80c */
[----:B------:R-:W-:-:S04]  /*0ac0*/  LOP3.LUT R9, R9, R10, RZ, 0xc0, !PT ;  /* 0x0000000a09097212 */ /* 0x000fc800078ec0ff */
[----:B------:R-:W-:-:S04]  /*0ad0*/  IADD3 R12, PT, PT, R12, R9, RZ ;  /* 0x000000090c0c7210 */ /* 0x000fc80007ffe0ff */
[----:B------:R-:W-:Y:S01]  /*0ae0*/  LOP3.LUT R3, R12, R3, RZ, 0xfc, !PT ;  /* 0x000000030c037212 */ /* 0x000fe200078efcff */
[----:B------:R-:W-:Y:S06]  /*0af0*/  BRA `(.L_x_17) ;  /* 0x0000000000107947 */ /* 0x000fec0003800000 */
.L_x_16:
[----:B------:R-:W-:-:S04]  /*0b00*/  LOP3.LUT R3, R3, 0x80000000, RZ, 0xc0, !PT ;  /* 0x8000000003037812 */ /* 0x000fc800078ec0ff */
[----:B------:R-:W-:Y:S01]  /*0b10*/  LOP3.LUT R3, R3, 0x7f800000, RZ, 0xfc, !PT ;  /* 0x7f80000003037812 */ /* 0x000fe200078efcff */
[----:B------:R-:W-:Y:S06]  /*0b20*/  BRA `(.L_x_17) ;  /* 0x0000000000047947 */ /* 0x000fec0003800000 */
.L_x_15:
[----:B------:R-:W-:-:S07]  /*0b30*/  IMAD R3, R12, 0x800000, R3 ;  /* 0x008000000c037824 */ /* 0x000fce00078e0203 */
.L_x_17:
[----:B------:R-:W-:Y:S05]  /*0b40*/  BSYNC.RECONVERGENT B2 ;  /* 0x0000000000027941 */ /* 0x000fea0003800200 */
.L_x_14:
[----:B------:R-:W-:Y:S05]  /*0b50*/  BRA `(.L_x_18) ;  /* 0x0000000000207947 */ /* 0x000fea0003800000 */
.L_x_13:
[----:B------:R-:W-:-:S04]  /*0b60*/  LOP3.LUT R3, R12, 0x80000000, R3, 0x48, !PT ;  /* 0x800000000c037812 */ /* 0x000fc800078e4803 */
[----:B------:R-:W-:Y:S01]  /*0b70*/  LOP3.LUT R3, R3, 0x7f800000, RZ, 0xfc, !PT ;  /* 0x7f80000003037812 */ /* 0x000fe200078efcff */
[----:B------:R-:W-:Y:S06]  /*0b80*/  BRA `(.L_x_18) ;  /* 0x0000000000147947 */ /* 0x000fec0003800000 */
.L_x_12:
[----:B------:R-:W-:Y:S01]  /*0b90*/  LOP3.LUT R3, R12, 0x80000000, R3, 0x48, !PT ;  /* 0x800000000c037812 */ /* 0x000fe200078e4803 */
[----:B------:R-:W-:Y:S06]  /*0ba0*/  BRA `(.L_x_18) ;  /* 0x00000000000c7947 */ /* 0x000fec0003800000 */
.L_x_11:
[----:B------:R-:W0:Y:S01]  /*0bb0*/  MUFU.RSQ R3, -QNAN ;  /* 0xffc0000000037908 */ /* 0x000e220000001400 */
[----:B------:R-:W-:Y:S05]  /*0bc0*/  BRA `(.L_x_18) ;  /* 0x0000000000047947 */ /* 0x000fea0003800000 */
.L_x_10:
[----:B------:R-:W-:-:S07]  /*0bd0*/  FADD.FTZ R3, R3, R4 ;  /* 0x0000000403037221 */ /* 0x000fce0000010000 */
.L_x_18:
[----:B------:R-:W-:Y:S05]  /*0be0*/  BSYNC.RECONVERGENT B1 ;  /* 0x0000000000017941 */ /* 0x000fea0003800200 */
.L_x_8:
[----:B------:R-:W-:-:S04]  /*0bf0*/  HFMA2 R9, -RZ, RZ, 0, 0 ;  /* 0x00000000ff097431 */ /* 0x000fc800000001ff */
[----:B0-----:R-:W-:Y:S05]  /*0c00*/  RET.REL.NODEC R8 `(_Z24linear_regression_kernelP4DataPf) ;  /* 0xfffffff008fc7950 */ /* 0x001fea0003c3ffff */
.L_x_19:
[----:B------:R-:W-:-:S00]  /*0c10*/  BRA `(.L_x_19) ;  /* 0xfffffffc00fc7947 */ /* 0x000fc0000383ffff */
[----:B------:R-:W-:-:S00]  /*0c20*/  NOP ;  /* 0x0000000000007918 */ /* 0x000fc00000000000 */
        /* <DEDUP_REMOVED lines=13> */
.L_x_20:


//--------------------- .nv.shared.reserved.0     --------------------------
	.section	.nv.shared.reserved.0,"aw",@nobits
	.weak		__nv_reservedSMEM_offset_0_alias
	.size		__nv_reservedSMEM_offset_0_alias, 0, 64
	.other		__nv_reservedSMEM_offset_0_alias,@"STO_CUDA_RESERVED_SHARED STV_DEFAULT"
__nv_reservedSMEM_offset_0_alias:
	.zero		0
	.zero		64


//--------------------- .nv.constant0._Z24linear_regression_kernelP4DataPf --------------------------
	.section	.nv.constant0._Z24linear_regression_kernelP4DataPf,"a",@progbits
	.sectionflags	@""
	.align	4
.nv.constant0._Z24linear_regression_kernelP4DataPf:
	.zero		912


//--------------------- SYMBOLS --------------------------

	.type		.nv.reservedSmem.offset0,@object
	.size		.nv.reservedSmem.offset0,0x4
